//
// Generated by NVIDIA NVVM Compiler
//
// Compiler Build ID: CL-36424714
// Cuda compilation tools, release 13.0, V13.0.88
// Based on NVVM 20.0.0
//

.version 9.0
.target sm_100
.address_size 64

	// .globl	_Z13matrixMultGPUPiS_S_ii

.visible .entry _Z13matrixMultGPUPiS_S_ii(
	.param .u64 .ptr .align 1 _Z13matrixMultGPUPiS_S_ii_param_0,
	.param .u64 .ptr .align 1 _Z13matrixMultGPUPiS_S_ii_param_1,
	.param .u64 .ptr .align 1 _Z13matrixMultGPUPiS_S_ii_param_2,
	.param .u32 _Z13matrixMultGPUPiS_S_ii_param_3,
	.param .u32 _Z13matrixMultGPUPiS_S_ii_param_4
)
{
	.reg .pred 	%p<11>;
	.reg .b32 	%r<113>;
	.reg .b64 	%rd<68>;

	ld.param.u64 	%rd14, [_Z13matrixMultGPUPiS_S_ii_param_0];
	ld.param.u64 	%rd15, [_Z13matrixMultGPUPiS_S_ii_param_1];
	ld.param.u64 	%rd16, [_Z13matrixMultGPUPiS_S_ii_param_2];
	ld.param.u32 	%r31, [_Z13matrixMultGPUPiS_S_ii_param_3];
	cvta.to.global.u64 	%rd1, %rd15;
	cvta.to.global.u64 	%rd2, %rd14;
	cvta.to.global.u64 	%rd3, %rd16;
	mov.u32 	%r32, %tid.x;
	mov.u32 	%r33, %ntid.x;
	mov.u32 	%r34, %ctaid.x;
	mad.lo.s32 	%r1, %r33, %r34, %r32;
	mov.u32 	%r35, %tid.y;
	mov.u32 	%r36, %ntid.y;
	mov.u32 	%r37, %ctaid.y;
	mad.lo.s32 	%r38, %r36, %r37, %r35;
	max.s32 	%r39, %r1, %r38;
	setp.ge.s32 	%p1, %r39, %r31;
	@%p1 bra 	$L__BB0_16;
	mul.lo.s32 	%r3, %r31, %r38;
	and.b32  	%r4, %r31, 7;
	setp.lt.u32 	%p2, %r31, 8;
	mov.b32 	%r112, 0;
	mov.u32 	%r108, %r112;
	@%p2 bra 	$L__BB0_4;
	and.b32  	%r43, %r31, 2147483640;
	neg.s32 	%r101, %r43;
	mul.wide.s32 	%rd17, %r31, 4;
	add.s64 	%rd4, %rd1, %rd17;
	mul.wide.s32 	%rd18, %r31, 8;
	add.s64 	%rd5, %rd1, %rd18;
	mul.wide.s32 	%rd19, %r31, 12;
	add.s64 	%rd6, %rd1, %rd19;
	mul.wide.s32 	%rd20, %r31, 16;
	add.s64 	%rd7, %rd1, %rd20;
	mul.wide.s32 	%rd21, %r31, 20;
	add.s64 	%rd8, %rd1, %rd21;
	mul.wide.s32 	%rd22, %r31, 24;
	add.s64 	%rd9, %rd1, %rd22;
	mul.wide.s32 	%rd23, %r31, 28;
	add.s64 	%rd10, %rd1, %rd23;
	mul.wide.u32 	%rd24, %r3, 4;
	add.s64 	%rd25, %rd24, %rd2;
	add.s64 	%rd67, %rd25, 16;
	mov.b32 	%r112, 0;
	mov.u32 	%r100, %r1;
$L__BB0_3:
	.pragma "nounroll";
	and.b32  	%r108, %r31, 2147483640;
	mul.wide.s32 	%rd26, %r100, 4;
	add.s64 	%rd27, %rd4, %rd26;
	add.s64 	%rd28, %rd5, %rd26;
	add.s64 	%rd29, %rd6, %rd26;
	add.s64 	%rd30, %rd7, %rd26;
	add.s64 	%rd31, %rd8, %rd26;
	add.s64 	%rd32, %rd9, %rd26;
	add.s64 	%rd33, %rd10, %rd26;
	add.s64 	%rd34, %rd1, %rd26;
	ld.global.u32 	%r44, [%rd67+-16];
	ld.global.u32 	%r45, [%rd34];
	mad.lo.s32 	%r46, %r45, %r44, %r112;
	ld.global.u32 	%r47, [%rd67+-12];
	ld.global.u32 	%r48, [%rd27];
	mad.lo.s32 	%r49, %r48, %r47, %r46;
	ld.global.u32 	%r50, [%rd67+-8];
	ld.global.u32 	%r51, [%rd28];
	mad.lo.s32 	%r52, %r51, %r50, %r49;
	ld.global.u32 	%r53, [%rd67+-4];
	ld.global.u32 	%r54, [%rd29];
	mad.lo.s32 	%r55, %r54, %r53, %r52;
	ld.global.u32 	%r56, [%rd67];
	ld.global.u32 	%r57, [%rd30];
	mad.lo.s32 	%r58, %r57, %r56, %r55;
	ld.global.u32 	%r59, [%rd67+4];
	ld.global.u32 	%r60, [%rd31];
	mad.lo.s32 	%r61, %r60, %r59, %r58;
	ld.global.u32 	%r62, [%rd67+8];
	ld.global.u32 	%r63, [%rd32];
	mad.lo.s32 	%r64, %r63, %r62, %r61;
	ld.global.u32 	%r65, [%rd67+12];
	ld.global.u32 	%r66, [%rd33];
	mad.lo.s32 	%r112, %r66, %r65, %r64;
	add.s32 	%r101, %r101, 8;
	shl.b32 	%r67, %r31, 3;
	add.s32 	%r100, %r100, %r67;
	add.s64 	%rd67, %rd67, 32;
	setp.ne.s32 	%p3, %r101, 0;
	@%p3 bra 	$L__BB0_3;
$L__BB0_4:
	setp.eq.s32 	%p4, %r4, 0;
	@%p4 bra 	$L__BB0_12;
	and.b32  	%r16, %r31, 3;
	setp.lt.u32 	%p5, %r4, 4;
	@%p5 bra 	$L__BB0_7;
	add.s32 	%r69, %r108, %r3;
	mul.wide.u32 	%rd35, %r69, 4;
	add.s64 	%rd36, %rd2, %rd35;
	ld.global.u32 	%r70, [%rd36];
	mad.lo.s32 	%r71, %r108, %r31, %r1;
	mul.wide.s32 	%rd37, %r71, 4;
	add.s64 	%rd38, %rd1, %rd37;
	ld.global.u32 	%r72, [%rd38];
	mad.lo.s32 	%r73, %r72, %r70, %r112;
	cvt.u64.u32 	%rd39, %r3;
	cvt.u64.u32 	%rd40, %r108;
	add.s64 	%rd41, %rd40, %rd39;
	shl.b64 	%rd42, %rd41, 2;
	add.s64 	%rd43, %rd2, %rd42;
	ld.global.u32 	%r74, [%rd43+4];
	mul.wide.s32 	%rd44, %r31, 4;
	add.s64 	%rd45, %rd38, %rd44;
	ld.global.u32 	%r75, [%rd45];
	mad.lo.s32 	%r76, %r75, %r74, %r73;
	ld.global.u32 	%r77, [%rd43+8];
	add.s64 	%rd46, %rd45, %rd44;
	ld.global.u32 	%r78, [%rd46];
	mad.lo.s32 	%r79, %r78, %r77, %r76;
	ld.global.u32 	%r80, [%rd43+12];
	add.s64 	%rd47, %rd46, %rd44;
	ld.global.u32 	%r81, [%rd47];
	mad.lo.s32 	%r112, %r81, %r80, %r79;
	add.s32 	%r108, %r108, 4;
$L__BB0_7:
	setp.eq.s32 	%p6, %r16, 0;
	@%p6 bra 	$L__BB0_12;
	setp.eq.s32 	%p7, %r16, 1;
	@%p7 bra 	$L__BB0_10;
	add.s32 	%r83, %r108, %r3;
	mul.wide.u32 	%rd48, %r83, 4;
	add.s64 	%rd49, %rd2, %rd48;
	ld.global.u32 	%r84, [%rd49];
	mad.lo.s32 	%r85, %r108, %r31, %r1;
	mul.wide.s32 	%rd50, %r85, 4;
	add.s64 	%rd51, %rd1, %rd50;
	ld.global.u32 	%r86, [%rd51];
	mad.lo.s32 	%r87, %r86, %r84, %r112;
	cvt.u64.u32 	%rd52, %r3;
	cvt.u64.u32 	%rd53, %r108;
	add.s64 	%rd54, %rd53, %rd52;
	shl.b64 	%rd55, %rd54, 2;
	add.s64 	%rd56, %rd2, %rd55;
	ld.global.u32 	%r88, [%rd56+4];
	mul.wide.s32 	%rd57, %r31, 4;
	add.s64 	%rd58, %rd51, %rd57;
	ld.global.u32 	%r89, [%rd58];
	mad.lo.s32 	%r112, %r89, %r88, %r87;
	add.s32 	%r108, %r108, 2;
$L__BB0_10:
	and.b32  	%r90, %r31, 1;
	setp.eq.b32 	%p8, %r90, 1;
	not.pred 	%p9, %p8;
	@%p9 bra 	$L__BB0_12;
	add.s32 	%r91, %r108, %r3;
	mul.wide.u32 	%rd59, %r91, 4;
	add.s64 	%rd60, %rd2, %rd59;
	ld.global.u32 	%r92, [%rd60];
	mad.lo.s32 	%r93, %r108, %r31, %r1;
	mul.wide.s32 	%rd61, %r93, 4;
	add.s64 	%rd62, %rd1, %rd61;
	ld.global.u32 	%r94, [%rd62];
	mad.lo.s32 	%r112, %r94, %r92, %r112;
$L__BB0_12:
	ld.param.u32 	%r99, [_Z13matrixMultGPUPiS_S_ii_param_4];
	setp.ne.s32 	%p10, %r99, 0;
	@%p10 bra 	$L__BB0_14;
	add.s32 	%r98, %r3, %r1;
	mul.wide.s32 	%rd65, %r98, 4;
	add.s64 	%rd66, %rd3, %rd65;
	st.global.u32 	[%rd66], %r112;
	bra.uni 	$L__BB0_15;
$L__BB0_14:
	add.s32 	%r95, %r3, %r1;
	mul.wide.s32 	%rd63, %r95, 4;
	add.s64 	%rd64, %rd3, %rd63;
	ld.global.u32 	%r96, [%rd64];
	add.s32 	%r97, %r96, %r112;
	st.global.u32 	[%rd64], %r97;
$L__BB0_15:
	bar.sync 	0;
$L__BB0_16:
	ret;

}


// ===== COMPILED SASS (sm_100) =====

	.target	sm_100

	.elftype	@"ET_EXEC"


//--------------------- .note.nv.tkinfo           --------------------------
	.section	.note.nv.tkinfo,"",@"SHT_NOTE"
	.sectionflags	@"SHF_NOTE_NV_TKINFO"
	.tkinfo
        /*0018*/ 	.word	0x00000002
        /*0030*/ 	.string	""
        /*0030*/ 	.string	"ptxas"
        /*0030*/ 	.string	"Cuda compilation tools, release 13.0, V13.0.88"
        /*0030*/ 	.string	"Build cuda_13.0.r13.0/compiler.36424714_0"
        /*0030*/ 	.string	"-arch sm_100 -m 64 "



//--------------------- .note.nv.cuinfo           --------------------------
	.section	.note.nv.cuinfo,"",@"SHT_NOTE"
	.sectionflags	@"SHF_NOTE_NV_CUINFO"
        /*0018*/ 	.short	0x0002
        /*001a*/ 	.short	0x0064
        /*001c*/ 	.short	0x0082
	.zero		2


//--------------------- .nv.info                  --------------------------
	.section	.nv.info,"",@"SHT_CUDA_INFO"
	.align	4


	//----- nvinfo : EIATTR_REGCOUNT
	.align		4
        /*0000*/ 	.byte	0x04, 0x2f
        /*0002*/ 	.short	(.L_1 - .L_0)
	.align		4
.L_0:
        /*0004*/ 	.word	index@(_Z13matrixMultGPUPiS_S_ii)
        /*0008*/ 	.word	0x0000001e


	//----- nvinfo : EIATTR_FRAME_SIZE
	.align		4
.L_1:
        /*000c*/ 	.byte	0x04, 0x11
        /*000e*/ 	.short	(.L_3 - .L_2)
	.align		4
.L_2:
        /*0010*/ 	.word	index@(_Z13matrixMultGPUPiS_S_ii)
        /*0014*/ 	.word	0x00000000


	//----- nvinfo : EIATTR_MIN_STACK_SIZE
	.align		4
.L_3:
        /*0018*/ 	.byte	0x04, 0x12
        /*001a*/ 	.short	(.L_5 - .L_4)
	.align		4
.L_4:
        /*001c*/ 	.word	index@(_Z13matrixMultGPUPiS_S_ii)
        /*0020*/ 	.word	0x00000000
.L_5:


//--------------------- .nv.compat                --------------------------
	.section	.nv.compat,"",@"SHT_CUDA_COMPAT_INFO"
	.align	4
        /*0000*/ 	.byte	0x02, 0x09, 0x00, 0x00, 0x02, 0x02, 0x01, 0x00, 0x02, 0x05, 0x05, 0x00, 0x03, 0x07, 0x01, 0x01
        /*0010*/ 	.byte	0x02, 0x03, 0x00, 0x00, 0x02, 0x06, 0x01, 0x00, 0x04, 0x0b, 0x08, 0x00, 0x09, 0x00, 0x00, 0x00
        /*0020*/ 	.byte	0x00, 0x00, 0x00, 0x00


//--------------------- .nv.info._Z13matrixMultGPUPiS_S_ii --------------------------
	.section	.nv.info._Z13matrixMultGPUPiS_S_ii,"",@"SHT_CUDA_INFO"
	.sectionflags	@""
	.align	4


	//----- nvinfo : EIATTR_CUDA_API_VERSION
	.align		4
        /*0000*/ 	.byte	0x04, 0x37
        /*0002*/ 	.short	(.L_7 - .L_6)
.L_6:
        /*0004*/ 	.word	0x00000082


	//----- nvinfo : EIATTR_KPARAM_INFO
	.align		4
.L_7:
        /*0008*/ 	.byte	0x04, 0x17
        /*000a*/ 	.short	(.L_9 - .L_8)
.L_8:
        /*000c*/ 	.word	0x00000000
        /*0010*/ 	.short	0x0004
        /*0012*/ 	.short	0x001c
        /*0014*/ 	.byte	0x00, 0xf0, 0x11, 0x00


	//----- nvinfo : EIATTR_KPARAM_INFO
	.align		4
.L_9:
        /*0018*/ 	.byte	0x04, 0x17
        /*001a*/ 	.short	(.L_11 - .L_10)
.L_10:
        /*001c*/ 	.word	0x00000000
        /*0020*/ 	.short	0x0003
        /*0022*/ 	.short	0x0018
        /*0024*/ 	.byte	0x00, 0xf0, 0x11, 0x00


	//----- nvinfo : EIATTR_KPARAM_INFO
	.align		4
.L_11:
        /*0028*/ 	.byte	0x04, 0x17
        /*002a*/ 	.short	(.L_13 - .L_12)
.L_12:
        /*002c*/ 	.word	0x00000000
        /*0030*/ 	.short	0x0002
        /*0032*/ 	.short	0x0010
        /*0034*/ 	.byte	0x00, 0xf5, 0x21, 0x00


	//----- nvinfo : EIATTR_KPARAM_INFO
	.align		4
.L_13:
        /*0038*/ 	.byte	0x04, 0x17
        /*003a*/ 	.short	(.L_15 - .L_14)
.L_14:
        /*003c*/ 	.word	0x00000000
        /*0040*/ 	.short	0x0001
        /*0042*/ 	.short	0x0008
        /*0044*/ 	.byte	0x00, 0xf5, 0x21, 0x00


	//----- nvinfo : EIATTR_KPARAM_INFO
	.align		4
.L_15:
        /*0048*/ 	.byte	0x04, 0x17
        /*004a*/ 	.short	(.L_17 - .L_16)
.L_16:
        /*004c*/ 	.word	0x00000000
        /*0050*/ 	.short	0x0000
        /*0052*/ 	.short	0x0000
        /*0054*/ 	.byte	0x00, 0xf5, 0x21, 0x00


	//----- nvinfo : EIATTR_SPARSE_MMA_MASK
	.align		4
.L_17:
        /*0058*/ 	.byte	0x03, 0x50
        /*005a*/ 	.short	0x0000


	//----- nvinfo : EIATTR_MAXREG_COUNT
	.align		4
        /*005c*/ 	.byte	0x03, 0x1b
        /*005e*/ 	.short	0x00ff


	//----- nvinfo : EIATTR_NUM_BARRIERS
	.align		4
        /*0060*/ 	.byte	0x02, 0x4c
        /*0062*/ 	.byte	0x01
	.zero		1


	//----- nvinfo : EIATTR_MERCURY_ISA_VERSION
	.align		4
        /*0064*/ 	.byte	0x03, 0x5f
        /*0066*/ 	.short	0x0101


	//----- nvinfo : EIATTR_VRC_CTA_INIT_COUNT
	.align		4
        /*0068*/ 	.byte	0x02, 0x4a
	.zero		1
	.zero		1


	//----- nvinfo : EIATTR_EXIT_INSTR_OFFSETS
	.align		4
        /*006c*/ 	.byte	0x04, 0x1c
        /*006e*/ 	.short	(.L_19 - .L_18)


	//   ....[0]....
.L_18:
        /*0070*/ 	.word	0x000000c0


	//   ....[1]....
        /*0074*/ 	.word	0x00000b40


	//----- nvinfo : EIATTR_CBANK_PARAM_SIZE
	.align		4
.L_19:
        /*0078*/ 	.byte	0x03, 0x19
        /*007a*/ 	.short	0x0020


	//----- nvinfo : EIATTR_PARAM_CBANK
	.align		4
        /*007c*/ 	.byte	0x04, 0x0a
        /*007e*/ 	.short	(.L_21 - .L_20)
	.align		4
.L_20:
        /*0080*/ 	.word	index@(.nv.constant0._Z13matrixMultGPUPiS_S_ii)
        /*0084*/ 	.short	0x0380
        /*0086*/ 	.short	0x0020


	//----- nvinfo : EIATTR_SW_WAR
	.align		4
.L_21:
        /*0088*/ 	.byte	0x04, 0x36
        /*008a*/ 	.short	(.L_23 - .L_22)
.L_22:
        /*008c*/ 	.word	0x00000008
.L_23:


//--------------------- .nv.callgraph             --------------------------
	.section	.nv.callgraph,"",@"SHT_CUDA_CALLGRAPH"
	.align	4
	.sectionentsize	8
	.align		4
        /*0000*/ 	.word	0x00000000
	.align		4
        /*0004*/ 	.word	0xffffffff
	.align		4
        /*0008*/ 	.word	0x00000000
	.align		4
        /*000c*/ 	.word	0xfffffffe
	.align		4
        /*0010*/ 	.word	0x00000000
	.align		4
        /*0014*/ 	.word	0xfffffffd
	.align		4
        /*0018*/ 	.word	0x00000000
	.align		4
        /*001c*/ 	.word	0xfffffffc


//--------------------- .text._Z13matrixMultGPUPiS_S_ii --------------------------
	.section	.text._Z13matrixMultGPUPiS_S_ii,"ax",@progbits
	.align	128
        .global         _Z13matrixMultGPUPiS_S_ii
        .type           _Z13matrixMultGPUPiS_S_ii,@function
        .size           _Z13matrixMultGPUPiS_S_ii,(.L_x_6 - _Z13matrixMultGPUPiS_S_ii)
        .other          _Z13matrixMultGPUPiS_S_ii,@"STO_CUDA_ENTRY STV_DEFAULT"
_Z13matrixMultGPUPiS_S_ii:
.text._Z13matrixMultGPUPiS_S_ii:
[----:B------:R-:W-:Y:S01]  /*0000*/  LDC R1, c[0x0][0x37c] ;  /* 0x0000df00ff017b82 */ /* 0x000fe20000000800 */
[----:B------:R-:W0:Y:S01]  /*0010*/  S2R R0, SR_TID.X ;  /* 0x0000000000007919 */ /* 0x000e220000002100 */
[----:B------:R-:W0:Y:S01]  /*0020*/  LDCU UR4, c[0x0][0x360] ;  /* 0x00006c00ff0477ac */ /* 0x000e220008000800 */
[----:B------:R-:W0:Y:S01]  /*0030*/  S2R R3, SR_CTAID.X ;  /* 0x0000000000037919 */ /* 0x000e220000002500 */
[----:B------:R-:W1:Y:S01]  /*0040*/  LDCU UR5, c[0x0][0x364] ;  /* 0x00006c80ff0577ac */ /* 0x000e620008000800 */
[----:B------:R-:W1:Y:S01]  /*0050*/  S2R R13, SR_TID.Y ;  /* 0x00000000000d7919 */ /* 0x000e620000002200 */
[----:B------:R-:W2:Y:S01]  /*0060*/  LDCU UR20, c[0x0][0x398] ;  /* 0x00007300ff1477ac */ /* 0x000ea20008000800 */
[----:B------:R-:W1:Y:S01]  /*0070*/  S2R R2, SR_CTAID.Y ;  /* 0x0000000000027919 */ /* 0x000e620000002600 */
[----:B0-----:R-:W-:Y:S02]  /*0080*/  IMAD R0, R3, UR4, R0 ;  /* 0x0000000403007c24 */ /* 0x001fe4000f8e0200 */
[----:B-1----:R-:W-:-:S05]  /*0090*/  IMAD R13, R2, UR5, R13 ;  /* 0x00000005020d7c24 */ /* 0x002fca000f8e020d */
[----:B------:R-:W-:-:S04]  /*00a0*/  VIMNMX R2, PT, PT, R0, R13, !PT ;  /* 0x0000000d00027248 */ /* 0x000fc80007fe0100 */
[----:B--2---:R-:W-:-:S13]  /*00b0*/  ISETP.GE.AND P0, PT, R2, UR20, PT ;  /* 0x0000001402007c0c */ /* 0x004fda000bf06270 */
[----:B------:R-:W-:Y:S05]  /*00c0*/  @P0 EXIT ;  /* 0x000000000000094d */ /* 0x000fea0003800000 */
[----:B------:R-:W-:Y:S01]  /*00d0*/  UISETP.GE.U32.AND UP0, UPT, UR20, 0x8, UPT ;  /* 0x000000081400788c */ /* 0x000fe2000bf06070 */
[----:B------:R-:W-:Y:S02]  /*00e0*/  HFMA2 R12, -RZ, RZ, 0, 0 ;  /* 0x00000000ff0c7431 */ /* 0x000fe400000001ff */
[----:B------:R-:W-:Y:S01]  /*00f0*/  IMAD R13, R13, UR20, RZ ;  /* 0x000000140d0d7c24 */ /* 0x000fe2000f8e02ff */
[----:B------:R-:W0:Y:S01]  /*0100*/  LDCU.64 UR18, c[0x0][0x358] ;  /* 0x00006b00ff1277ac */ /* 0x000e220008000a00 */
[----:B------:R-:W-:-:S04]  /*0110*/  UMOV UR4, URZ ;  /* 0x000000ff00047c82 */ /* 0x000fc80008000000 */
[----:B------:R-:W-:Y:S05]  /*0120*/  BRA.U !UP0, `(.L_x_0) ;  /* 0x0000000508087547 */ /* 0x000fea000b800000 */
[----:B------:R-:W1:Y:S01]  /*0130*/  LDCU.128 UR24, c[0x0][0x380] ;  /* 0x00007000ff1877ac */ /* 0x000e620008000c00 */
[----:B------:R-:W-:Y:S01]  /*0140*/  MOV R12, RZ ;  /* 0x000000ff000c7202 */ /* 0x000fe20000000f00 */
[----:B------:R-:W-:Y:S01]  /*0150*/  IMAD.MOV.U32 R14, RZ, RZ, R0 ;  /* 0x000000ffff0e7224 */ /* 0x000fe200078e0000 */
[----:B------:R-:W-:-:S04]  /*0160*/  ULOP3.LUT UR4, UR20, 0x7ffffff8, URZ, 0xc0, !UPT ;  /* 0x7ffffff814047892 */ /* 0x000fc8000f8ec0ff */
[----:B------:R-:W-:Y:S01]  /*0170*/  UIADD3 UR4, UPT, UPT, -UR4, URZ, URZ ;  /* 0x000000ff04047290 */ /* 0x000fe2000fffe1ff */
[----:B-1----:R-:W-:Y:S01]  /*0180*/  MOV R2, UR24 ;  /* 0x0000001800027c02 */ /* 0x002fe20008000f00 */
[----:B------:R-:W-:Y:S01]  /*0190*/  UIMAD.WIDE UR6, UR20, 0x8, UR26 ;  /* 0x00000008140678a5 */ /* 0x000fe2000f8e021a */
[----:B------:R-:W-:Y:S01]  /*01a0*/  MOV R3, UR25 ;  /* 0x0000001900037c02 */ /* 0x000fe20008000f00 */
[----:B------:R-:W-:Y:S02]  /*01b0*/  UIMAD.WIDE UR8, UR20, 0xc, UR26 ;  /* 0x0000000c140878a5 */ /* 0x000fe4000f8e021a */
[----:B------:R-:W-:Y:S01]  /*01c0*/  UIMAD.WIDE UR10, UR20, 0x10, UR26 ;  /* 0x00000010140a78a5 */ /* 0x000fe2000f8e021a */
[----:B------:R-:W-:Y:S01]  /*01d0*/  IMAD.WIDE.U32 R2, R13, 0x4, R2 ;  /* 0x000000040d027825 */ /* 0x000fe200078e0002 */
[----:B------:R-:W-:Y:S02]  /*01e0*/  UIMAD.WIDE UR12, UR20, 0x14, UR26 ;  /* 0x00000014140c78a5 */ /* 0x000fe4000f8e021a */
[----:B------:R-:W-:Y:S01]  /*01f0*/  UIMAD.WIDE UR14, UR20, 0x18, UR26 ;  /* 0x00000018140e78a5 */ /* 0x000fe2000f8e021a */
[----:B------:R-:W-:Y:S01]  /*0200*/  IADD3 R2, P0, PT, R2, 0x10, RZ ;  /* 0x0000001002027810 */ /* 0x000fe20007f1e0ff */
[----:B------:R-:W-:-:S03]  /*0210*/  UIMAD.WIDE UR16, UR20, 0x1c, UR26 ;  /* 0x0000001c141078a5 */ /* 0x000fc6000f8e021a */
[----:B------:R-:W-:-:S09]  /*0220*/  IADD3.X R3, PT, PT, RZ, R3, RZ, P0, !PT ;  /* 0x00000003ff037210 */ /* 0x000fd200007fe4ff */
.L_x_1:
[----:B------:R-:W-:Y:S01]  /*0230*/  HFMA2 R23, -RZ, RZ, 0, 2.384185791015625e-07 ;  /* 0x00000004ff177431 */ /* 0x000fe200000001ff */
[----:B------:R-:W-:Y:S01]  /*0240*/  UIMAD.WIDE UR22, UR20, 0x4, UR26 ;  /* 0x00000004141678a5 */ /* 0x000fe2000f8e021a */
[----:B------:R-:W-:Y:S01]  /*0250*/  HFMA2 R11, -RZ, RZ, 0, 2.384185791015625e-07 ;  /* 0x00000004ff0b7431 */ /* 0x000fe200000001ff */
[----:B------:R-:W-:Y:S01]  /*0260*/  MOV R25, 0x4 ;  /* 0x0000000400197802 */ /* 0x000fe20000000f00 */
[----:B0-----:R-:W2:Y:S03]  /*0270*/  LDG.E R21, desc[UR18][R2.64+-0x10] ;  /* 0xfffff01202157981 */ /* 0x001ea6000c1e1900 */
[----:B------:R-:W-:Y:S01]  /*0280*/  MOV R8, UR22 ;  /* 0x0000001600087c02 */ /* 0x000fe20008000f00 */
[----:B------:R-:W3:Y:S01]  /*0290*/  LDG.E R19, desc[UR18][R2.64+-0xc] ;  /* 0xfffff41202137981 */ /* 0x000ee2000c1e1900 */
[----:B------:R-:W-:Y:S01]  /*02a0*/  MOV R9, UR23 ;  /* 0x0000001700097c02 */ /* 0x000fe20008000f00 */
[C---:B------:R-:W-:Y:S01]  /*02b0*/  IMAD.WIDE R22, R14.reuse, R23, UR26 ;  /* 0x0000001a0e167e25 */ /* 0x040fe2000f8e0217 */
[----:B------:R-:W-:Y:S01]  /*02c0*/  MOV R7, 0x4 ;  /* 0x0000000400077802 */ /* 0x000fe20000000f00 */
[----:B------:R-:W4:Y:S02]  /*02d0*/  LDG.E R17, desc[UR18][R2.64+-0x8] ;  /* 0xfffff81202117981 */ /* 0x000f24000c1e1900 */
[----:B------:R-:W-:-:S02]  /*02e0*/  IMAD.WIDE R8, R14, 0x4, R8 ;  /* 0x000000040e087825 */ /* 0x000fc400078e0208 */
[----:B------:R-:W2:Y:S02]  /*02f0*/  LDG.E R22, desc[UR18][R22.64] ;  /* 0x0000001216167981 */ /* 0x000ea4000c1e1900 */
[C---:B------:R-:W-:Y:S02]  /*0300*/  IMAD.WIDE R24, R14.reuse, R25, UR6 ;  /* 0x000000060e187e25 */ /* 0x040fe4000f8e0219 */
[----:B------:R0:W3:Y:S02]  /*0310*/  LDG.E R20, desc[UR18][R8.64] ;  /* 0x0000001208147981 */ /* 0x0000e4000c1e1900 */
[----:B------:R-:W-:Y:S02]  /*0320*/  IMAD.MOV.U32 R5, RZ, RZ, 0x4 ;  /* 0x00000004ff057424 */ /* 0x000fe400078e00ff */
[C---:B------:R-:W-:Y:S01]  /*0330*/  IMAD.WIDE R10, R14.reuse, R11, UR8 ;  /* 0x000000080e0a7e25 */ /* 0x040fe2000f8e020b */
[----:B------:R-:W4:Y:S03]  /*0340*/  LDG.E R18, desc[UR18][R24.64] ;  /* 0x0000001218127981 */ /* 0x000f26000c1e1900 */
[C---:B------:R-:W-:Y:S01]  /*0350*/  IMAD.WIDE R4, R14.reuse, R5, UR10 ;  /* 0x0000000a0e047e25 */ /* 0x040fe2000f8e0205 */
[----:B------:R1:W5:Y:S03]  /*0360*/  LDG.E R16, desc[UR18][R10.64] ;  /* 0x000000120a107981 */ /* 0x000366000c1e1900 */
[----:B0-----:R-:W-:Y:S01]  /*0370*/  HFMA2 R9, -RZ, RZ, 0, 2.384185791015625e-07 ;  /* 0x00000004ff097431 */ /* 0x001fe200000001ff */
[----:B------:R-:W5:Y:S01]  /*0380*/  LDG.E R15, desc[UR18][R2.64+-0x4] ;  /* 0xfffffc12020f7981 */ /* 0x000f62000c1e1900 */
[----:B------:R-:W-:Y:S01]  /*0390*/  IMAD.WIDE R6, R14, R7, UR12 ;  /* 0x0000000c0e067e25 */ /* 0x000fe2000f8e0207 */
[----:B------:R-:W-:-:S02]  /*03a0*/  MOV R27, 0x4 ;  /* 0x00000004001b7802 */ /* 0x000fc40000000f00 */
[----:B------:R0:W5:Y:S04]  /*03b0*/  LDG.E R4, desc[UR18][R4.64] ;  /* 0x0000001204047981 */ /* 0x000168000c1e1900 */
[----:B------:R-:W5:Y:S01]  /*03c0*/  LDG.E R23, desc[UR18][R2.64] ;  /* 0x0000001202177981 */ /* 0x000f62000c1e1900 */
[----:B------:R-:W-:-:S03]  /*03d0*/  IMAD.WIDE R8, R14, R9, UR14 ;  /* 0x0000000e0e087e25 */ /* 0x000fc6000f8e0209 */
[----:B------:R-:W5:Y:S01]  /*03e0*/  LDG.E R7, desc[UR18][R6.64] ;  /* 0x0000001206077981 */ /* 0x000f62000c1e1900 */
[----:B-1----:R-:W-:-:S03]  /*03f0*/  IMAD.WIDE R10, R14, R27, UR16 ;  /* 0x000000100e0a7e25 */ /* 0x002fc6000f8e021b */
[----:B------:R-:W5:Y:S04]  /*0400*/  LDG.E R24, desc[UR18][R2.64+0x4] ;  /* 0x0000041202187981 */ /* 0x000f68000c1e1900 */
[----:B------:R-:W5:Y:S04]  /*0410*/  LDG.E R8, desc[UR18][R8.64] ;  /* 0x0000001208087981 */ /* 0x000f68000c1e1900 */
[----:B------:R-:W5:Y:S04]  /*0420*/  LDG.E R25, desc[UR18][R2.64+0x8] ;  /* 0x0000081202197981 */ /* 0x000f68000c1e1900 */
[----:B------:R-:W5:Y:S04]  /*0430*/  LDG.E R10, desc[UR18][R10.64] ;  /* 0x000000120a0a7981 */ /* 0x000f68000c1e1900 */
[----:B------:R1:W5:Y:S01]  /*0440*/  LDG.E R27, desc[UR18][R2.64+0xc] ;  /* 0x00000c12021b7981 */ /* 0x000362000c1e1900 */
[----:B------:R-:W-:-:S04]  /*0450*/  UIADD3 UR4, UPT, UPT, UR4, 0x8, URZ ;  /* 0x0000000804047890 */ /* 0x000fc8000fffe0ff */
[----:B------:R-:W-:Y:S01]  /*0460*/  UISETP.NE.AND UP0, UPT, UR4, URZ, UPT ;  /* 0x000000ff0400728c */ /* 0x000fe2000bf05270 */
[----:B0-----:R-:W-:Y:S02]  /*0470*/  MOV R5, UR20 ;  /* 0x0000001400057c02 */ /* 0x001fe40008000f00 */
[----:B-1----:R-:W-:-:S03]  /*0480*/  IADD3 R2, P0, PT, R2, 0x20, RZ ;  /* 0x0000002002027810 */ /* 0x002fc60007f1e0ff */
[----:B------:R-:W-:Y:S01]  /*0490*/  IMAD R14, R5, 0x8, R14 ;  /* 0x00000008050e7824 */ /* 0x000fe200078e020e */
[----:B------:R-:W-:Y:S01]  /*04a0*/  IADD3.X R3, PT, PT, RZ, R3, RZ, P0, !PT ;  /* 0x00000003ff037210 */ /* 0x000fe200007fe4ff */
[----:B--2---:R-:W-:-:S04]  /*04b0*/  IMAD R21, R21, R22, R12 ;  /* 0x0000001615157224 */ /* 0x004fc800078e020c */
[----:B---3--:R-:W-:-:S04]  /*04c0*/  IMAD R19, R19, R20, R21 ;  /* 0x0000001413137224 */ /* 0x008fc800078e0215 */
[----:B----4-:R-:W-:-:S04]  /*04d0*/  IMAD R17, R17, R18, R19 ;  /* 0x0000001211117224 */ /* 0x010fc800078e0213 */
[----:B-----5:R-:W-:-:S04]  /*04e0*/  IMAD R15, R15, R16, R17 ;  /* 0x000000100f0f7224 */ /* 0x020fc800078e0211 */
[----:B------:R-:W-:-:S04]  /*04f0*/  IMAD R4, R23, R4, R15 ;  /* 0x0000000417047224 */ /* 0x000fc800078e020f */
[----:B------:R-:W-:-:S04]  /*0500*/  IMAD R4, R24, R7, R4 ;  /* 0x0000000718047224 */ /* 0x000fc800078e0204 */
[----:B------:R-:W-:-:S04]  /*0510*/  IMAD R4, R25, R8, R4 ;  /* 0x0000000819047224 */ /* 0x000fc800078e0204 */
[----:B------:R-:W-:Y:S01]  /*0520*/  IMAD R12, R27, R10, R4 ;  /* 0x0000000a1b0c7224 */ /* 0x000fe200078e0204 */
[----:B------:R-:W-:Y:S06]  /*0530*/  BRA.U UP0, `(.L_x_1) ;  /* 0xfffffffd003c7547 */ /* 0x000fec000b83ffff */
[----:B------:R-:W-:-:S12]  /*0540*/  ULOP3.LUT UR4, UR20, 0x7ffffff8, URZ, 0xc0, !UPT ;  /* 0x7ffffff814047892 */ /* 0x000fd8000f8ec0ff */
.L_x_0:
[----:B------:R-:W-:-:S04]  /*0550*/  ULOP3.LUT UR6, UR20, 0x7, URZ, 0xc0, !UPT ;  /* 0x0000000714067892 */ /* 0x000fc8000f8ec0ff */
[----:B------:R-:W-:-:S09]  /*0560*/  UISETP.NE.AND UP0, UPT, UR6, URZ, UPT ;  /* 0x000000ff0600728c */ /* 0x000fd2000bf05270 */
[----:B------:R-:W-:Y:S05]  /*0570*/  BRA.U !UP0, `(.L_x_2) ;  /* 0x0000000508387547 */ /* 0x000fea000b800000 */
[----:B------:R-:W-:Y:S02]  /*0580*/  UISETP.GE.U32.AND UP0, UPT, UR6, 0x4, UPT ;  /* 0x000000040600788c */ /* 0x000fe4000bf06070 */
[----:B------:R-:W-:-:S04]  /*0590*/  ULOP3.LUT UR5, UR20, 0x3, URZ, 0xc0, !UPT ;  /* 0x0000000314057892 */ /* 0x000fc8000f8ec0ff */
[----:B------:R-:W-:-:S03]  /*05a0*/  UISETP.NE.AND UP1, UPT, UR5, URZ, UPT ;  /* 0x000000ff0500728c */ /* 0x000fc6000bf25270 */
[----:B------:R-:W-:Y:S08]  /*05b0*/  BRA.U !UP0, `(.L_x_3) ;  /* 0x00000001087c7547 */ /* 0x000ff0000b800000 */
[----:B------:R-:W1:Y:S01]  /*05c0*/  LDC.64 R6, c[0x0][0x388] ;  /* 0x0000e200ff067b82 */ /* 0x000e620000000a00 */
[----:B------:R-:W2:Y:S01]  /*05d0*/  LDCU.64 UR6, c[0x0][0x380] ;  /* 0x00007000ff0677ac */ /* 0x000ea20008000a00 */
[----:B------:R-:W-:Y:S02]  /*05e0*/  MOV R9, UR4 ;  /* 0x0000000400097c02 */ /* 0x000fe40008000f00 */
[C---:B------:R-:W-:Y:S02]  /*05f0*/  IADD3 R3, PT, PT, R13.reuse, UR4, RZ ;  /* 0x000000040d037c10 */ /* 0x040fe4000fffe0ff */
[----:B------:R-:W-:Y:S01]  /*0600*/  IADD3 R10, P0, PT, R13, UR4, RZ ;  /* 0x000000040d0a7c10 */ /* 0x000fe2000ff1e0ff */
[----:B------:R-:W-:Y:S01]  /*0610*/  IMAD R9, R9, UR20, R0 ;  /* 0x0000001409097c24 */ /* 0x000fe2000f8e0200 */
[----:B------:R-:W3:Y:S01]  /*0620*/  LDC.64 R4, c[0x0][0x380] ;  /* 0x0000e000ff047b82 */ /* 0x000ee20000000a00 */
[----:B------:R-:W-:Y:S01]  /*0630*/  MOV R11, UR20 ;  /* 0x00000014000b7c02 */ /* 0x000fe20008000f00 */
[----:B------:R-:W-:-:S02]  /*0640*/  IMAD.U32 R15, RZ, RZ, UR20 ;  /* 0x00000014ff0f7e24 */ /* 0x000fc4000f8e00ff */
[----:B-1----:R-:W-:Y:S01]  /*0650*/  IMAD.WIDE R6, R9, 0x4, R6 ;  /* 0x0000000409067825 */ /* 0x002fe200078e0206 */
[----:B------:R-:W-:-:S05]  /*0660*/  MOV R9, UR20 ;  /* 0x0000001400097c02 */ /* 0x000fca0008000f00 */
[----:B------:R-:W-:Y:S02]  /*0670*/  IMAD.WIDE R8, R9, 0x4, R6 ;  /* 0x0000000409087825 */ /* 0x000fe400078e0206 */
[----:B0-----:R-:W4:Y:S02]  /*0680*/  LDG.E R6, desc[UR18][R6.64] ;  /* 0x0000001206067981 */ /* 0x001f24000c1e1900 */
[----:B---3--:R-:W-:Y:S01]  /*0690*/  IMAD.WIDE.U32 R4, R3, 0x4, R4 ;  /* 0x0000000403047825 */ /* 0x008fe200078e0004 */
[----:B------:R-:W-:Y:S01]  /*06a0*/  IADD3.X R3, PT, PT, RZ, RZ, RZ, P0, !PT ;  /* 0x000000ffff037210 */ /* 0x000fe200007fe4ff */
[----:B------:R-:W3:Y:S01]  /*06b0*/  LDG.E R17, desc[UR18][R8.64] ;  /* 0x0000001208117981 */ /* 0x000ee2000c1e1900 */
[----:B--2---:R-:W-:-:S03]  /*06c0*/  LEA R2, P0, R10, UR6, 0x2 ;  /* 0x000000060a027c11 */ /* 0x004fc6000f8010ff */
[----:B------:R-:W4:Y:S01]  /*06d0*/  LDG.E R5, desc[UR18][R4.64] ;  /* 0x0000001204057981 */ /* 0x000f22000c1e1900 */
[----:B------:R-:W-:Y:S01]  /*06e0*/  LEA.HI.X R3, R10, UR7, R3, 0x2, P0 ;  /* 0x000000070a037c11 */ /* 0x000fe200080f1403 */
[----:B------:R-:W-:-:S04]  /*06f0*/  IMAD.WIDE R10, R11, 0x4, R8 ;  /* 0x000000040b0a7825 */ /* 0x000fc800078e0208 */
[----:B------:R-:W3:Y:S01]  /*0700*/  LDG.E R16, desc[UR18][R2.64+0x4] ;  /* 0x0000041202107981 */ /* 0x000ee2000c1e1900 */
[----:B------:R-:W-:-:S03]  /*0710*/  IMAD.WIDE R14, R15, 0x4, R10 ;  /* 0x000000040f0e7825 */ /* 0x000fc600078e020a */
[----:B------:R-:W2:Y:S04]  /*0720*/  LDG.E R19, desc[UR18][R10.64] ;  /* 0x000000120a137981 */ /* 0x000ea8000c1e1900 */
[----:B------:R-:W2:Y:S04]  /*0730*/  LDG.E R18, desc[UR18][R2.64+0x8] ;  /* 0x0000081202127981 */ /* 0x000ea8000c1e1900 */
[----:B------:R-:W5:Y:S04]  /*0740*/  LDG.E R20, desc[UR18][R2.64+0xc] ;  /* 0x00000c1202147981 */ /* 0x000f68000c1e1900 */
[----:B------:R-:W5:Y:S01]  /*0750*/  LDG.E R14, desc[UR18][R14.64] ;  /* 0x000000120e0e7981 */ /* 0x000f62000c1e1900 */
[----:B------:R-:W-:Y:S01]  /*0760*/  UIADD3 UR4, UPT, UPT, UR4, 0x4, URZ ;  /* 0x0000000404047890 */ /* 0x000fe2000fffe0ff */
[----:B----4-:R-:W-:-:S04]  /*0770*/  IMAD R5, R5, R6, R12 ;  /* 0x0000000605057224 */ /* 0x010fc800078e020c */
[----:B---3--:R-:W-:-:S04]  /*0780*/  IMAD R5, R16, R17, R5 ;  /* 0x0000001110057224 */ /* 0x008fc800078e0205 */
[----:B--2---:R-:W-:-:S04]  /*0790*/  IMAD R5, R18, R19, R5 ;  /* 0x0000001312057224 */ /* 0x004fc800078e0205 */
[----:B-----5:R-:W-:-:S07]  /*07a0*/  IMAD R12, R20, R14, R5 ;  /* 0x0000000e140c7224 */ /* 0x020fce00078e0205 */
.L_x_3:
[----:B------:R-:W-:Y:S05]  /*07b0*/  BRA.U !UP1, `(.L_x_2) ;  /* 0x0000000109a87547 */ /* 0x000fea000b800000 */
[----:B------:R-:W-:Y:S01]  /*07c0*/  UISETP.NE.AND UP0, UPT, UR5, 0x1, UPT ;  /* 0x000000010500788c */ /* 0x000fe2000bf05270 */
[----:B------:R-:W-:Y:S01]  /*07d0*/  MOV R7, UR4 ;  /* 0x0000000400077c02 */ /* 0x000fe20008000f00 */
[----:B------:R-:W-:Y:S02]  /*07e0*/  ULOP3.LUT UR5, UR20, 0x1, URZ, 0xc0, !UPT ;  /* 0x0000000114057892 */ /* 0x000fe4000f8ec0ff */
[----:B------:R-:W-:Y:S02]  /*07f0*/  MOV R15, UR20 ;  /* 0x00000014000f7c02 */ /* 0x000fe40008000f00 */
[----:B------:R-:W-:Y:S01]  /*0800*/  UISETP.NE.U32.AND UP1, UPT, UR5, 0x1, UPT ;  /* 0x000000010500788c */ /* 0x000fe2000bf25070 */
[----:B------:R-:W-:-:S04]  /*0810*/  PLOP3.LUT P1, PT, PT, PT, UP0, 0x80, 0x8 ;  /* 0x000000000008781c */ /* 0x000fc80003f2f008 */
[----:B------:R-:W1:Y:S01]  /*0820*/  @UP0 LDCU.128 UR8, c[0x0][0x380] ;  /* 0x00007000ff0807ac */ /* 0x000e620008000c00 */
[----:B------:R-:W-:Y:S01]  /*0830*/  PLOP3.LUT P0, PT, PT, PT, UP1, 0x80, 0x8 ;  /* 0x000000000008781c */ /* 0x000fe20003f0f018 */
[----:B------:R-:W2:Y:S04]  /*0840*/  @UP0 LDCU.64 UR6, c[0x0][0x380] ;  /* 0x00007000ff0607ac */ /* 0x000ea80008000a00 */
[----:B------:R-:W3:Y:S03]  /*0850*/  @!UP1 LDCU.128 UR12, c[0x0][0x380] ;  /* 0x00007000ff0c97ac */ /* 0x000ee60008000c00 */
[C---:B------:R-:W-:Y:S02]  /*0860*/  @P1 IADD3 R3, PT, PT, R13.reuse, UR4, RZ ;  /* 0x000000040d031c10 */ /* 0x040fe4000fffe0ff */
[----:B------:R-:W-:Y:S01]  /*0870*/  @P1 IADD3 R6, P2, PT, R13, UR4, RZ ;  /* 0x000000040d061c10 */ /* 0x000fe2000ff5e0ff */
[----:B------:R-:W-:Y:S01]  /*0880*/  @UP0 UIADD3 UR4, UPT, UPT, UR4, 0x2, URZ ;  /* 0x0000000204040890 */ /* 0x000fe2000fffe0ff */
[----:B-1----:R-:W-:Y:S01]  /*0890*/  MOV R10, UR8 ;  /* 0x00000008000a7c02 */ /* 0x002fe20008000f00 */
[----:B------:R-:W-:Y:S01]  /*08a0*/  IMAD.U32 R5, RZ, RZ, UR11 ;  /* 0x0000000bff057e24 */ /* 0x000fe2000f8e00ff */
[----:B------:R-:W-:-:S02]  /*08b0*/  MOV R11, UR9 ;  /* 0x00000009000b7c02 */ /* 0x000fc40008000f00 */
[----:B------:R-:W-:Y:S01]  /*08c0*/  MOV R4, UR10 ;  /* 0x0000000a00047c02 */ /* 0x000fe20008000f00 */
[----:B------:R-:W-:-:S04]  /*08d0*/  @P1 IMAD.WIDE.U32 R10, R3, 0x4, R10 ;  /* 0x00000004030a1825 */ /* 0x000fc800078e000a */
[----:B------:R-:W-:Y:S01]  /*08e0*/  @P1 IMAD R3, R7, UR20, R0 ;  /* 0x0000001407031c24 */ /* 0x000fe2000f8e0200 */
[----:B------:R-:W-:Y:S01]  /*08f0*/  @P1 IADD3.X R7, PT, PT, RZ, RZ, RZ, P2, !PT ;  /* 0x000000ffff071210 */ /* 0x000fe200017fe4ff */
[----:B------:R-:W-:Y:S01]  /*0900*/  @!P0 VIADD R17, R13, UR4 ;  /* 0x000000040d118c36 */ /* 0x000fe20008000000 */
[C---:B--2---:R-:W-:Y:S01]  /*0910*/  @P1 LEA R2, P2, R6.reuse, UR6, 0x2 ;  /* 0x0000000606021c11 */ /* 0x044fe2000f8410ff */
[----:B------:R-:W-:Y:S01]  /*0920*/  @P1 IMAD.WIDE R4, R3, 0x4, R4 ;  /* 0x0000000403041825 */ /* 0x000fe200078e0204 */
[----:B------:R-:W-:Y:S01]  /*0930*/  MOV R19, UR4 ;  /* 0x0000000400137c02 */ /* 0x000fe20008000f00 */
[----:B0-----:R-:W2:Y:S01]  /*0940*/  @P1 LDG.E R11, desc[UR18][R10.64] ;  /* 0x000000120a0b1981 */ /* 0x001ea2000c1e1900 */
[----:B------:R-:W-:Y:S02]  /*0950*/  @P1 LEA.HI.X R3, R6, UR7, R7, 0x2, P2 ;  /* 0x0000000706031c11 */ /* 0x000fe400090f1407 */
[----:B---3--:R-:W-:Y:S01]  /*0960*/  MOV R8, UR12 ;  /* 0x0000000c00087c02 */ /* 0x008fe20008000f00 */
[----:B------:R-:W-:Y:S01]  /*0970*/  @P1 IMAD.WIDE R14, R15, 0x4, R4 ;  /* 0x000000040f0e1825 */ /* 0x000fe200078e0204 */
[----:B------:R-:W-:Y:S01]  /*0980*/  MOV R9, UR13 ;  /* 0x0000000d00097c02 */ /* 0x000fe20008000f00 */
[----:B------:R-:W2:Y:S01]  /*0990*/  @P1 LDG.E R4, desc[UR18][R4.64] ;  /* 0x0000001204041981 */ /* 0x000ea2000c1e1900 */
[----:B------:R-:W-:Y:S01]  /*09a0*/  MOV R6, UR14 ;  /* 0x0000000e00067c02 */ /* 0x000fe20008000f00 */
[----:B------:R-:W-:Y:S01]  /*09b0*/  @!P0 IMAD R19, R19, UR20, R0 ;  /* 0x0000001413138c24 */ /* 0x000fe2000f8e0200 */
[----:B------:R-:W-:Y:S01]  /*09c0*/  MOV R7, UR15 ;  /* 0x0000000f00077c02 */ /* 0x000fe20008000f00 */
[----:B------:R-:W-:Y:S01]  /*09d0*/  @!P0 IMAD.WIDE.U32 R8, R17, 0x4, R8 ;  /* 0x0000000411088825 */ /* 0x000fe200078e0008 */
[----:B------:R-:W3:Y:S03]  /*09e0*/  @P1 LDG.E R14, desc[UR18][R14.64] ;  /* 0x000000120e0e1981 */ /* 0x000ee6000c1e1900 */
[----:B------:R-:W-:Y:S01]  /*09f0*/  @!P0 IMAD.WIDE R6, R19, 0x4, R6 ;  /* 0x0000000413068825 */ /* 0x000fe200078e0206 */
[----:B------:R-:W3:Y:S04]  /*0a00*/  @P1 LDG.E R2, desc[UR18][R2.64+0x4] ;  /* 0x0000041202021981 */ /* 0x000ee8000c1e1900 */
[----:B------:R-:W4:Y:S04]  /*0a10*/  @!P0 LDG.E R9, desc[UR18][R8.64] ;  /* 0x0000001208098981 */ /* 0x000f28000c1e1900 */
[----:B------:R-:W4:Y:S01]  /*0a20*/  @!P0 LDG.E R6, desc[UR18][R6.64] ;  /* 0x0000001206068981 */ /* 0x000f22000c1e1900 */
[----:B--2---:R-:W-:-:S04]  /*0a30*/  @P1 IMAD R11, R11, R4, R12 ;  /* 0x000000040b0b1224 */ /* 0x004fc800078e020c */
[----:B---3--:R-:W-:-:S04]  /*0a40*/  @P1 IMAD R12, R2, R14, R11 ;  /* 0x0000000e020c1224 */ /* 0x008fc800078e020b */
[----:B----4-:R-:W-:-:S07]  /*0a50*/  @!P0 IMAD R12, R9, R6, R12 ;  /* 0x00000006090c8224 */ /* 0x010fce00078e020c */
.L_x_2:
[----:B------:R-:W1:Y:S02]  /*0a60*/  LDCU UR4, c[0x0][0x39c] ;  /* 0x00007380ff0477ac */ /* 0x000e640008000800 */
[----:B-1----:R-:W-:-:S13]  /*0a70*/  ISETP.NE.AND P0, PT, RZ, UR4, PT ;  /* 0x00000004ff007c0c */ /* 0x002fda000bf05270 */
[----:B------:R-:W1:Y:S01]  /*0a80*/  @!P0 LDC.64 R2, c[0x0][0x390] ;  /* 0x0000e400ff028b82 */ /* 0x000e620000000a00 */
[----:B------:R-:W-:-:S05]  /*0a90*/  @!P0 IADD3 R5, PT, PT, R0, R13, RZ ;  /* 0x0000000d00058210 */ /* 0x000fca0007ffe0ff */
[----:B-1----:R-:W-:-:S05]  /*0aa0*/  @!P0 IMAD.WIDE R2, R5, 0x4, R2 ;  /* 0x0000000405028825 */ /* 0x002fca00078e0202 */
[----:B0-----:R0:W-:Y:S01]  /*0ab0*/  @!P0 STG.E desc[UR18][R2.64], R12 ;  /* 0x0000000c02008986 */ /* 0x0011e2000c101912 */
[----:B------:R-:W-:Y:S05]  /*0ac0*/  @!P0 BRA `(.L_x_4) ;  /* 0x0000000000188947 */ /* 0x000fea0003800000 */
[----:B0-----:R-:W0:Y:S01]  /*0ad0*/  LDC.64 R2, c[0x0][0x390] ;  /* 0x0000e400ff027b82 */ /* 0x001e220000000a00 */
[----:B------:R-:W-:-:S05]  /*0ae0*/  IADD3 R13, PT, PT, R0, R13, RZ ;  /* 0x0000000d000d7210 */ /* 0x000fca0007ffe0ff */
[----:B0-----:R-:W-:-:S05]  /*0af0*/  IMAD.WIDE R2, R13, 0x4, R2 ;  /* 0x000000040d027825 */ /* 0x001fca00078e0202 */
[----:B------:R-:W2:Y:S02]  /*0b00*/  LDG.E R5, desc[UR18][R2.64] ;  /* 0x0000001202057981 */ /* 0x000ea4000c1e1900 */
[----:B--2---:R-:W-:-:S05]  /*0b10*/  IADD3 R5, PT, PT, R12, R5, RZ ;  /* 0x000000050c057210 */ /* 0x004fca0007ffe0ff */
[----:B------:R1:W-:Y:S02]  /*0b20*/  STG.E desc[UR18][R2.64], R5 ;  /* 0x0000000502007986 */ /* 0x0003e4000c101912 */
.L_x_4:
[----:B------:R-:W-:Y:S06]  /*0b30*/  BAR.SYNC.DEFER_BLOCKING 0x0 ;  /* 0x0000000000007b1d */ /* 0x000fec0000010000 */
[----:B------:R-:W-:Y:S05]  /*0b40*/  EXIT ;  /* 0x000000000000794d */ /* 0x000fea0003800000 */
.L_x_5:
[----:B------:R-:W-:-:S00]  /*0b50*/  BRA `(.L_x_5) ;  /* 0xfffffffc00fc7947 */ /* 0x000fc0000383ffff */
[----:B------:R-:W-:-:S00]  /*0b60*/  NOP ;  /* 0x0000000000007918 */ /* 0x000fc00000000000 */
        /* <DEDUP_REMOVED lines=9> */
.L_x_6:


//--------------------- .nv.shared.reserved.0     --------------------------
	.section	.nv.shared.reserved.0,"aw",@nobits
	.weak		__nv_reservedSMEM_offset_0_alias
	.size		__nv_reservedSMEM_offset_0_alias, 0, 64
	.other		__nv_reservedSMEM_offset_0_alias,@"STO_CUDA_RESERVED_SHARED STV_DEFAULT"
__nv_reservedSMEM_offset_0_alias:
	.zero		0
	.zero		64


//--------------------- .nv.constant0._Z13matrixMultGPUPiS_S_ii --------------------------
	.section	.nv.constant0._Z13matrixMultGPUPiS_S_ii,"a",@progbits
	.sectionflags	@""
	.align	4
.nv.constant0._Z13matrixMultGPUPiS_S_ii:
	.zero		928


//--------------------- SYMBOLS --------------------------

	.type		.nv.reservedSmem.offset0,@object
	.size		.nv.reservedSmem.offset0,0x4
